	.headerflags	@"EF_CUDA_TEXMODE_UNIFIED EF_CUDA_64BIT_ADDRESS EF_CUDA_ACCELERATORS EF_CUDA_SM90 EF_CUDA_VIRTUAL_SM(EF_CUDA_SM90)"
	.elftype	@"ET_EXEC"


//--------------------- .nv.info                  --------------------------
	.section	.nv.info,"",@"SHT_CUDA_INFO"
	.align	4


	//----- nvinfo : EIATTR_REGCOUNT
	.align		4
        /*0000*/ 	.byte	0x04, 0x2f
        /*0002*/ 	.short	(.L_1 - .L_0)
	.align		4
.L_0:
        /*0004*/ 	.word	index@(triton_poi_fused_native_group_norm_silu_54)
        /*0008*/ 	.word	0x00000020


	//----- nvinfo : EIATTR_MIN_STACK_SIZE
	.align		4
.L_1:
        /*000c*/ 	.byte	0x04, 0x12
        /*000e*/ 	.short	(.L_3 - .L_2)
	.align		4
.L_2:
        /*0010*/ 	.word	index@(triton_poi_fused_native_group_norm_silu_54)
        /*0014*/ 	.word	0x00000000


	//----- nvinfo : EIATTR_FRAME_SIZE
	.align		4
.L_3:
        /*0018*/ 	.byte	0x04, 0x11
        /*001a*/ 	.short	(.L_5 - .L_4)
	.align		4
.L_4:
        /*001c*/ 	.word	index@(triton_poi_fused_native_group_norm_silu_54)
        /*0020*/ 	.word	0x00000000


	//----- nvinfo : EIATTR_MIN_STACK_SIZE
	.align		4
.L_5:
        /*0024*/ 	.byte	0x04, 0x12
        /*0026*/ 	.short	(.L_7 - .L_6)
	.align		4
.L_6:
        /*0028*/ 	.word	index@(triton_poi_fused_native_group_norm_silu_54)
        /*002c*/ 	.word	0x00000000
.L_7:


//--------------------- .nv.info.triton_poi_fused_native_group_norm_silu_54 --------------------------
	.section	.nv.info.triton_poi_fused_native_group_norm_silu_54,"",@"SHT_CUDA_INFO"
	.sectionflags	@""
	.align	4


	//----- nvinfo : EIATTR_CUDA_API_VERSION
	.align		4
        /*0000*/ 	.byte	0x04, 0x37
        /*0002*/ 	.short	(.L_9 - .L_8)
.L_8:
        /*0004*/ 	.word	0x0000007c


	//----- nvinfo : EIATTR_KPARAM_INFO
	.align		4
.L_9:
        /*0008*/ 	.byte	0x04, 0x17
        /*000a*/ 	.short	(.L_11 - .L_10)
.L_10:
        /*000c*/ 	.word	0x00000000
        /*0010*/ 	.short	0x0007
        /*0012*/ 	.short	0x0038
        /*0014*/ 	.byte	0x00, 0xf0, 0x11, 0x00


	//----- nvinfo : EIATTR_KPARAM_INFO
	.align		4
.L_11:
        /*0018*/ 	.byte	0x04, 0x17
        /*001a*/ 	.short	(.L_13 - .L_12)
.L_12:
        /*001c*/ 	.word	0x00000000
        /*0020*/ 	.short	0x0006
        /*0022*/ 	.short	0x0030
        /*0024*/ 	.byte	0x00, 0xf4, 0x21, 0x00


	//----- nvinfo : EIATTR_KPARAM_INFO
	.align		4
.L_13:
        /*0028*/ 	.byte	0x04, 0x17
        /*002a*/ 	.short	(.L_15 - .L_14)
.L_14:
        /*002c*/ 	.word	0x00000000
        /*0030*/ 	.short	0x0005
        /*0032*/ 	.short	0x0028
        /*0034*/ 	.byte	0x00, 0xf4, 0x21, 0x00


	//----- nvinfo : EIATTR_KPARAM_INFO
	.align		4
.L_15:
        /*0038*/ 	.byte	0x04, 0x17
        /*003a*/ 	.short	(.L_17 - .L_16)
.L_16:
        /*003c*/ 	.word	0x00000000
        /*0040*/ 	.short	0x0004
        /*0042*/ 	.short	0x0020
        /*0044*/ 	.byte	0x00, 0xf4, 0x21, 0x00


	//----- nvinfo : EIATTR_KPARAM_INFO
	.align		4
.L_17:
        /*0048*/ 	.byte	0x04, 0x17
        /*004a*/ 	.short	(.L_19 - .L_18)
.L_18:
        /*004c*/ 	.word	0x00000000
        /*0050*/ 	.short	0x0003
        /*0052*/ 	.short	0x0018
        /*0054*/ 	.byte	0x00, 0xf4, 0x21, 0x00


	//----- nvinfo : EIATTR_KPARAM_INFO
	.align		4
.L_19:
        /*0058*/ 	.byte	0x04, 0x17
        /*005a*/ 	.short	(.L_21 - .L_20)
.L_20:
        /*005c*/ 	.word	0x00000000
        /*0060*/ 	.short	0x0002
        /*0062*/ 	.short	0x0010
        /*0064*/ 	.byte	0x00, 0xf4, 0x21, 0x00


	//----- nvinfo : EIATTR_KPARAM_INFO
	.align		4
.L_21:
        /*0068*/ 	.byte	0x04, 0x17
        /*006a*/ 	.short	(.L_23 - .L_22)
.L_22:
        /*006c*/ 	.word	0x00000000
        /*0070*/ 	.short	0x0001
        /*0072*/ 	.short	0x0008
        /*0074*/ 	.byte	0x00, 0xf4, 0x21, 0x00


	//----- nvinfo : EIATTR_KPARAM_INFO
	.align		4
.L_23:
        /*0078*/ 	.byte	0x04, 0x17
        /*007a*/ 	.short	(.L_25 - .L_24)
.L_24:
        /*007c*/ 	.word	0x00000000
        /*0080*/ 	.short	0x0000
        /*0082*/ 	.short	0x0000
        /*0084*/ 	.byte	0x00, 0xf4, 0x21, 0x00


	//----- nvinfo : EIATTR_SPARSE_MMA_MASK
	.align		4
.L_25:
        /*0088*/ 	.byte	0x03, 0x50
        /*008a*/ 	.short	0x0000


	//----- nvinfo : EIATTR_MAXREG_COUNT
	.align		4
        /*008c*/ 	.byte	0x03, 0x1b
        /*008e*/ 	.short	0x00ff


	//----- nvinfo : EIATTR_EXIT_INSTR_OFFSETS
	.align		4
        /*0090*/ 	.byte	0x04, 0x1c
        /*0092*/ 	.short	(.L_27 - .L_26)


	//   ....[0]....
.L_26:
        /*0094*/ 	.word	0x00000c10


	//----- nvinfo : EIATTR_REQNTID
	.align		4
.L_27:
        /*0098*/ 	.byte	0x04, 0x10
        /*009a*/ 	.short	(.L_29 - .L_28)
.L_28:
        /*009c*/ 	.word	0x00000080
        /*00a0*/ 	.word	0x00000001
        /*00a4*/ 	.word	0x00000001


	//----- nvinfo : EIATTR_CBANK_PARAM_SIZE
	.align		4
.L_29:
        /*00a8*/ 	.byte	0x03, 0x19
        /*00aa*/ 	.short	0x003c


	//----- nvinfo : EIATTR_PARAM_CBANK
	.align		4
        /*00ac*/ 	.byte	0x04, 0x0a
        /*00ae*/ 	.short	(.L_31 - .L_30)
	.align		4
.L_30:
        /*00b0*/ 	.word	index@(.nv.constant0.triton_poi_fused_native_group_norm_silu_54)
        /*00b4*/ 	.short	0x0210
        /*00b6*/ 	.short	0x003c


	//----- nvinfo : EIATTR_SW_WAR
	.align		4
.L_31:
        /*00b8*/ 	.byte	0x04, 0x36
        /*00ba*/ 	.short	(.L_33 - .L_32)
.L_32:
        /*00bc*/ 	.word	0x00000008
.L_33:


//--------------------- .nv.callgraph             --------------------------
	.section	.nv.callgraph,"",@"SHT_CUDA_CALLGRAPH"
	.align	4
	.sectionentsize	8
	.align		4
        /*0000*/ 	.word	0x00000000
	.align		4
        /*0004*/ 	.word	0xffffffff
	.align		4
        /*0008*/ 	.word	0x00000000
	.align		4
        /*000c*/ 	.word	0xfffffffe
	.align		4
        /*0010*/ 	.word	0x00000000
	.align		4
        /*0014*/ 	.word	0xfffffffd
	.align		4
        /*0018*/ 	.word	0x00000000
	.align		4
        /*001c*/ 	.word	0xfffffffc


//--------------------- .text.triton_poi_fused_native_group_norm_silu_54 --------------------------
	.section	.text.triton_poi_fused_native_group_norm_silu_54,"ax",@progbits
	.align	128
        .global         triton_poi_fused_native_group_norm_silu_54
        .type           triton_poi_fused_native_group_norm_silu_54,@function
        .size           triton_poi_fused_native_group_norm_silu_54,(.L_x_1 - triton_poi_fused_native_group_norm_silu_54)
        .other          triton_poi_fused_native_group_norm_silu_54,@"STO_CUDA_ENTRY STV_DEFAULT"
triton_poi_fused_native_group_norm_silu_54:
.text.triton_poi_fused_native_group_norm_silu_54:
[----:B------:R-:W-:Y:S01]  /*0000*/  LDC R1, c[0x0][0x28] ;  /* 0x00000a00ff017b82 */ /* 0x000fe20000000800 */
[----:B------:R-:W1:Y:S07]  /*0010*/  S2R R0, SR_TID.X ;  /* 0x0000000000007919 */ /* 0x000e6e0000002100 */
[----:B------:R-:W2:Y:S01]  /*0020*/  LDC.64 R12, c[0x0][0x218] ;  /* 0x00008600ff0c7b82 */ /* 0x000ea20000000a00 */
[----:B------:R-:W-:Y:S01]  /*0030*/  ULDC.64 UR4, c[0x0][0x208] ;  /* 0x0000820000047ab9 */ /* 0x000fe20000000a00 */
[----:B------:R-:W3:Y:S06]  /*0040*/  S2R R3, SR_CTAID.X ;  /* 0x0000000000037919 */ /* 0x000eec0000002500 */
[----:B------:R-:W4:Y:S08]  /*0050*/  LDC.64 R16, c[0x0][0x220] ;  /* 0x00008800ff107b82 */ /* 0x000f300000000a00 */
[----:B------:R-:W5:Y:S08]  /*0060*/  LDC.64 R18, c[0x0][0x228] ;  /* 0x00008a00ff127b82 */ /* 0x000f700000000a00 */
[----:B------:R-:W5:Y:S01]  /*0070*/  LDC.64 R14, c[0x0][0x230] ;  /* 0x00008c00ff0e7b82 */ /* 0x000f620000000a00 */
[----:B-1----:R-:W-:-:S07]  /*0080*/  SHF.L.U32 R0, R0, 0x2, RZ ;  /* 0x0000000200007819 */ /* 0x002fce00000006ff */
[----:B------:R-:W1:Y:S01]  /*0090*/  LDC.64 R28, c[0x0][0x238] ;  /* 0x00008e00ff1c7b82 */ /* 0x000e620000000a00 */
[----:B------:R-:W-:-:S04]  /*00a0*/  LOP3.LUT R0, R0, 0x1fc, RZ, 0xc0, !PT ;  /* 0x000001fc00007812 */ /* 0x000fc800078ec0ff */
[----:B---3--:R-:W-:-:S05]  /*00b0*/  LEA R0, R3, R0, 0xa ;  /* 0x0000000003007211 */ /* 0x008fca00078e50ff */
[----:B--2---:R-:W-:-:S04]  /*00c0*/  IMAD.WIDE R12, R0, 0x4, R12 ;  /* 0x00000004000c7825 */ /* 0x004fc800078e020c */
[----:B----4-:R-:W-:Y:S01]  /*00d0*/  IMAD.WIDE R16, R0, 0x4, R16 ;  /* 0x0000000400107825 */ /* 0x010fe200078e0210 */
[----:B------:R-:W2:Y:S04]  /*00e0*/  LDG.E.128 R8, desc[UR4][R12.64] ;  /* 0x000000040c087981 */ /* 0x000ea8000c1e1d00 */
[----:B------:R-:W2:Y:S01]  /*00f0*/  LDG.E.128 R4, desc[UR4][R16.64] ;  /* 0x0000000410047981 */ /* 0x000ea2000c1e1d00 */
[----:B------:R-:W-:Y:S02]  /*0100*/  SHF.R.S32.HI R2, RZ, 0x15, R3 ;  /* 0x00000015ff027819 */ /* 0x000fe40000011403 */
[----:B------:R-:W-:Y:S02]  /*0110*/  IADD3 R23, R0, 0x200, RZ ;  /* 0x0000020000177810 */ /* 0x000fe40007ffe0ff */
[----:B------:R-:W-:-:S04]  /*0120*/  SGXT R2, R2, 0x1 ;  /* 0x000000010202781a */ /* 0x000fc80000000200 */
[CC--:B------:R-:W-:Y:S02]  /*0130*/  LEA.HI R25, R2.reuse, R0.reuse, RZ, 0x8 ;  /* 0x0000000002197211 */ /* 0x0c0fe400078f40ff */
[C---:B------:R-:W-:Y:S02]  /*0140*/  LEA.HI R21, R2.reuse, R0, RZ, 0xb ;  /* 0x0000000002157211 */ /* 0x040fe400078f58ff */
[----:B------:R-:W-:Y:S02]  /*0150*/  SHF.R.S32.HI R25, RZ, 0x8, R25 ;  /* 0x00000008ff197819 */ /* 0x000fe40000011419 */
[C---:B------:R-:W-:Y:S02]  /*0160*/  LEA.HI R3, R2.reuse, R23, RZ, 0x8 ;  /* 0x0000001702037211 */ /* 0x040fe400078f40ff */
[----:B------:R-:W-:Y:S02]  /*0170*/  LEA.HI R20, R25, R25, RZ, 0x8 ;  /* 0x0000001919147211 */ /* 0x000fe400078f40ff */
[----:B------:R-:W-:-:S02]  /*0180*/  LEA.HI R23, R2, R23, RZ, 0xb ;  /* 0x0000001702177211 */ /* 0x000fc400078f58ff */
[----:B------:R-:W-:Y:S02]  /*0190*/  LOP3.LUT R20, R20, 0xffffff00, RZ, 0xc0, !PT ;  /* 0xffffff0014147812 */ /* 0x000fe400078ec0ff */
[----:B------:R-:W-:Y:S02]  /*01a0*/  SHF.R.S32.HI R21, RZ, 0xb, R21 ;  /* 0x0000000bff157819 */ /* 0x000fe40000011415 */
[----:B------:R-:W-:Y:S02]  /*01b0*/  SHF.R.S32.HI R23, RZ, 0xb, R23 ;  /* 0x0000000bff177819 */ /* 0x000fe40000011417 */
[----:B------:R-:W-:Y:S01]  /*01c0*/  IADD3 R25, R25, -R20, RZ ;  /* 0x8000001419197210 */ /* 0x000fe20007ffe0ff */
[----:B-----5:R-:W-:Y:S01]  /*01d0*/  IMAD.WIDE R26, R21, 0x4, R18 ;  /* 0x00000004151a7825 */ /* 0x020fe200078e0212 */
[----:B------:R-:W-:-:S03]  /*01e0*/  SHF.R.S32.HI R3, RZ, 0x8, R3 ;  /* 0x00000008ff037819 */ /* 0x000fc60000011403 */
[----:B0-----:R-:W-:Y:S01]  /*01f0*/  IMAD.WIDE R20, R21, 0x4, R14 ;  /* 0x0000000415147825 */ /* 0x001fe200078e020e */
[----:B------:R-:W-:-:S03]  /*0200*/  LEA.HI R2, R3, R3, RZ, 0x8 ;  /* 0x0000000303027211 */ /* 0x000fc600078f40ff */
[C---:B------:R-:W-:Y:S01]  /*0210*/  IMAD.WIDE R18, R23.reuse, 0x4, R18 ;  /* 0x0000000417127825 */ /* 0x040fe200078e0212 */
[----:B------:R-:W-:Y:S01]  /*0220*/  LOP3.LUT R2, R2, 0xffffff00, RZ, 0xc0, !PT ;  /* 0xffffff0002027812 */ /* 0x000fe200078ec0ff */
[----:B------:R-:W3:Y:S02]  /*0230*/  LDG.E.EL R21, desc[UR4][R20.64] ;  /* 0x0000000414157981 */ /* 0x000ee4000c2e1900 */
[----:B------:R-:W-:Y:S01]  /*0240*/  IMAD.WIDE R14, R23, 0x4, R14 ;  /* 0x00000004170e7825 */ /* 0x000fe200078e020e */
[----:B------:R-:W-:Y:S02]  /*0250*/  IADD3 R3, R3, -R2, RZ ;  /* 0x8000000203037210 */ /* 0x000fe40007ffe0ff */
[----:B------:R-:W4:Y:S01]  /*0260*/  LDG.E.EL R2, desc[UR4][R26.64] ;  /* 0x000000041a027981 */ /* 0x000f22000c2e1900 */
[----:B-1----:R-:W-:-:S05]  /*0270*/  IMAD.WIDE R22, R25, 0x4, R28 ;  /* 0x0000000419167825 */ /* 0x002fca00078e021c */
[----:B------:R0:W5:Y:S02]  /*0280*/  LDG.E.EL R20, desc[UR4][R22.64] ;  /* 0x0000000416147981 */ /* 0x000164000c2e1900 */
[----:B0-----:R-:W0:Y:S02]  /*0290*/  LDC.64 R22, c[0x0][0x240] ;  /* 0x00009000ff167b82 */ /* 0x001e240000000a00 */
[----:B0-----:R-:W-:-:S06]  /*02a0*/  IMAD.WIDE R24, R25, 0x4, R22 ;  /* 0x0000000419187825 */ /* 0x001fcc00078e0216 */
[----:B------:R0:W5:Y:S01]  /*02b0*/  LDG.E.EL R25, desc[UR4][R24.64] ;  /* 0x0000000418197981 */ /* 0x000162000c2e1900 */
[----:B------:R-:W-:-:S04]  /*02c0*/  IMAD.WIDE R28, R3, 0x4, R28 ;  /* 0x00000004031c7825 */ /* 0x000fc800078e021c */
[----:B------:R-:W-:Y:S02]  /*02d0*/  IMAD.WIDE R22, R3, 0x4, R22 ;  /* 0x0000000403167825 */ /* 0x000fe400078e0216 */
[----:B------:R-:W5:Y:S04]  /*02e0*/  LDG.E.EL R28, desc[UR4][R28.64] ;  /* 0x000000041c1c7981 */ /* 0x000f68000c2e1900 */
[----:B------:R-:W5:Y:S01]  /*02f0*/  LDG.E.EL R23, desc[UR4][R22.64] ;  /* 0x0000000416177981 */ /* 0x000f62000c2e1900 */
[----:B--2---:R-:W-:-:S03]  /*0300*/  FADD R27, R8, R4 ;  /* 0x00000004081b7221 */ /* 0x004fc60000000000 */
[----:B------:R-:W2:Y:S04]  /*0310*/  LDG.E.EL R4, desc[UR4][R18.64] ;  /* 0x0000000412047981 */ /* 0x000ea8000c2e1900 */
[----:B------:R1:W2:Y:S04]  /*0320*/  LDG.E.EL R8, desc[UR4][R14.64] ;  /* 0x000000040e087981 */ /* 0x0002a8000c2e1900 */
[----:B------:R-:W2:Y:S04]  /*0330*/  LDG.E.128 R16, desc[UR4][R16.64+0x800] ;  /* 0x0008000410107981 */ /* 0x000ea8000c1e1d00 */
[----:B------:R-:W2:Y:S01]  /*0340*/  LDG.E.128 R12, desc[UR4][R12.64+0x800] ;  /* 0x000800040c0c7981 */ /* 0x000ea2000c1e1d00 */
[----:B------:R-:W-:Y:S01]  /*0350*/  FADD R5, R9, R5 ;  /* 0x0000000509057221 */ /* 0x000fe20000000000 */
[----:B------:R-:W-:Y:S01]  /*0360*/  FADD R7, R11, R7 ;  /* 0x000000070b077221 */ /* 0x000fe20000000000 */
[----:B----4-:R-:W-:-:S04]  /*0370*/  FADD R26, -R2, R27 ;  /* 0x0000001b021a7221 */ /* 0x010fc80000000100 */
[----:B---3--:R-:W-:Y:S01]  /*0380*/  FMUL R3, R21, R26 ;  /* 0x0000001a15037220 */ /* 0x008fe20000400000 */
[----:B0-----:R-:W-:Y:S01]  /*0390*/  FADD R24, -R2, R5 ;  /* 0x0000000502187221 */ /* 0x001fe20000000100 */
[----:B------:R-:W-:-:S03]  /*03a0*/  FADD R5, R10, R6 ;  /* 0x000000060a057221 */ /* 0x000fc60000000000 */
[----:B------:R-:W-:Y:S01]  /*03b0*/  FMUL R24, R21, R24 ;  /* 0x0000001815187220 */ /* 0x000fe20000400000 */
[C---:B------:R-:W-:Y:S01]  /*03c0*/  FADD R6, -R2.reuse, R5 ;  /* 0x0000000502067221 */ /* 0x040fe20000000100 */
[----:B------:R-:W-:-:S03]  /*03d0*/  FADD R2, -R2, R7 ;  /* 0x0000000702027221 */ /* 0x000fc60000000100 */
[C---:B------:R-:W-:Y:S01]  /*03e0*/  FMUL R6, R21.reuse, R6 ;  /* 0x0000000615067220 */ /* 0x040fe20000400000 */
[----:B------:R-:W-:Y:S01]  /*03f0*/  FMUL R2, R21, R2 ;  /* 0x0000000215027220 */ /* 0x000fe20000400000 */
[----:B-----5:R-:W-:-:S04]  /*0400*/  FFMA R3, R20, R3, R25 ;  /* 0x0000000314037223 */ /* 0x020fc80000000019 */
[----:B------:R-:W-:-:S04]  /*0410*/  FADD R10, RZ, -R3 ;  /* 0x80000003ff0a7221 */ /* 0x000fc80000000000 */
[----:B------:R-:W-:Y:S01]  /*0420*/  FMUL R10, R10, 1.4426950216293334961 ;  /* 0x3fb8aa3b0a0a7820 */ /* 0x000fe20000400000 */
[----:B------:R-:W-:-:S04]  /*0430*/  FFMA R5, R20, R24, R25 ;  /* 0x0000001814057223 */ /* 0x000fc80000000019 */
[----:B------:R-:W-:Y:S01]  /*0440*/  FSETP.GEU.AND P4, PT, R10, -126, PT ;  /* 0xc2fc00000a00780b */ /* 0x000fe20003f8e000 */
[----:B------:R-:W-:Y:S01]  /*0450*/  FADD R11, RZ, -R5 ;  /* 0x80000005ff0b7221 */ /* 0x000fe20000000000 */
[C-C-:B------:R-:W-:Y:S01]  /*0460*/  FFMA R6, R20.reuse, R6, R25.reuse ;  /* 0x0000000614067223 */ /* 0x140fe20000000019 */
[----:B------:R-:W-:Y:S02]  /*0470*/  FFMA R7, R20, R2, R25 ;  /* 0x0000000214077223 */ /* 0x000fe40000000019 */
[----:B------:R-:W-:-:S05]  /*0480*/  FMUL R11, R11, 1.4426950216293334961 ;  /* 0x3fb8aa3b0b0b7820 */ /* 0x000fca0000400000 */
[----:B------:R-:W-:-:S03]  /*0490*/  FSETP.GEU.AND P1, PT, R11, -126, PT ;  /* 0xc2fc00000b00780b */ /* 0x000fc60003f2e000 */
[----:B------:R-:W-:-:S10]  /*04a0*/  @!P4 FMUL R10, R10, 0.5 ;  /* 0x3f0000000a0ac820 */ /* 0x000fd40000400000 */
[----:B------:R-:W-:-:S06]  /*04b0*/  @!P1 FMUL R11, R11, 0.5 ;  /* 0x3f0000000b0b9820 */ /* 0x000fcc0000400000 */
[----:B------:R-:W0:Y:S02]  /*04c0*/  MUFU.EX2 R11, R11 ;  /* 0x0000000b000b7308 */ /* 0x000e240000000800 */
[----:B0-----:R-:W-:Y:S01]  /*04d0*/  @!P1 FMUL R11, R11, R11 ;  /* 0x0000000b0b0b9220 */ /* 0x001fe20000400000 */
[----:B--2---:R-:W-:Y:S01]  /*04e0*/  FADD R9, R12, R16 ;  /* 0x000000100c097221 */ /* 0x004fe20000000000 */
[----:B------:R-:W-:Y:S01]  /*04f0*/  FADD R13, R13, R17 ;  /* 0x000000110d0d7221 */ /* 0x000fe20000000000 */
[----:B-1----:R-:W-:Y:S02]  /*0500*/  FADD R15, R15, R19 ;  /* 0x000000130f0f7221 */ /* 0x002fe40000000000 */
[C---:B------:R-:W-:Y:S01]  /*0510*/  FADD R9, -R4.reuse, R9 ;  /* 0x0000000904097221 */ /* 0x040fe20000000100 */
[----:B------:R-:W-:Y:S01]  /*0520*/  FADD R19, -R4, R13 ;  /* 0x0000000d04137221 */ /* 0x000fe20000000100 */
[----:B------:R-:W-:Y:S02]  /*0530*/  FADD R17, R14, R18 ;  /* 0x000000120e117221 */ /* 0x000fe40000000000 */
[C---:B------:R-:W-:Y:S01]  /*0540*/  FMUL R2, R8.reuse, R9 ;  /* 0x0000000908027220 */ /* 0x040fe20000400000 */
[----:B------:R-:W-:Y:S01]  /*0550*/  FMUL R9, R8, R19 ;  /* 0x0000001308097220 */ /* 0x000fe20000400000 */
[----:B------:R-:W-:Y:S01]  /*0560*/  FADD R14, RZ, -R6 ;  /* 0x80000006ff0e7221 */ /* 0x000fe20000000000 */
[----:B------:R-:W-:Y:S01]  /*0570*/  FADD R17, -R4, R17 ;  /* 0x0000001104117221 */ /* 0x000fe20000000100 */
[----:B------:R0:W1:Y:S01]  /*0580*/  MUFU.EX2 R12, R10 ;  /* 0x0000000a000c7308 */ /* 0x0000620000000800 */
[----:B------:R-:W-:Y:S01]  /*0590*/  FFMA R9, R28, R9, R23 ;  /* 0x000000091c097223 */ /* 0x000fe20000000017 */
[----:B------:R-:W-:Y:S01]  /*05a0*/  FMUL R14, R14, 1.4426950216293334961 ;  /* 0x3fb8aa3b0e0e7820 */ /* 0x000fe20000400000 */
[----:B------:R-:W-:-:S02]  /*05b0*/  FADD R15, -R4, R15 ;  /* 0x0000000f040f7221 */ /* 0x000fc40000000100 */
[----:B------:R-:W-:Y:S01]  /*05c0*/  FADD R4, RZ, -R9 ;  /* 0x80000009ff047221 */ /* 0x000fe20000000000 */
[----:B0-----:R-:W-:Y:S01]  /*05d0*/  FMUL R10, R8, R17 ;  /* 0x00000011080a7220 */ /* 0x001fe20000400000 */
[----:B------:R-:W-:Y:S01]  /*05e0*/  FSETP.GEU.AND P0, PT, R14, -126, PT ;  /* 0xc2fc00000e00780b */ /* 0x000fe20003f0e000 */
[--C-:B------:R-:W-:Y:S01]  /*05f0*/  FFMA R2, R28, R2, R23.reuse ;  /* 0x000000021c027223 */ /* 0x100fe20000000017 */
[----:B------:R-:W-:Y:S01]  /*0600*/  FMUL R15, R8, R15 ;  /* 0x0000000f080f7220 */ /* 0x000fe20000400000 */
[----:B------:R-:W-:Y:S01]  /*0610*/  FFMA R10, R28, R10, R23 ;  /* 0x0000000a1c0a7223 */ /* 0x000fe20000000017 */
[----:B------:R-:W-:Y:S01]  /*0620*/  FADD R13, RZ, -R7 ;  /* 0x80000007ff0d7221 */ /* 0x000fe20000000000 */
[----:B------:R-:W-:Y:S01]  /*0630*/  FMUL R17, R4, 1.4426950216293334961 ;  /* 0x3fb8aa3b04117820 */ /* 0x000fe20000400000 */
[----:B------:R-:W-:Y:S01]  /*0640*/  FADD R16, RZ, -R2 ;  /* 0x80000002ff107221 */ /* 0x000fe20000000000 */
[----:B------:R-:W-:Y:S01]  /*0650*/  FADD R4, RZ, -R10 ;  /* 0x8000000aff047221 */ /* 0x000fe20000000000 */
[----:B------:R-:W-:Y:S01]  /*0660*/  FFMA R23, R28, R15, R23 ;  /* 0x0000000f1c177223 */ /* 0x000fe20000000017 */
[----:B------:R-:W-:Y:S01]  /*0670*/  FMUL R13, R13, 1.4426950216293334961 ;  /* 0x3fb8aa3b0d0d7820 */ /* 0x000fe20000400000 */
[----:B------:R-:W-:Y:S01]  /*0680*/  FMUL R16, R16, 1.4426950216293334961 ;  /* 0x3fb8aa3b10107820 */ /* 0x000fe20000400000 */
[----:B------:R-:W-:Y:S01]  /*0690*/  FMUL R8, R4, 1.4426950216293334961 ;  /* 0x3fb8aa3b04087820 */ /* 0x000fe20000400000 */
[----:B------:R-:W-:-:S02]  /*06a0*/  FADD R4, RZ, -R23 ;  /* 0x80000017ff047221 */ /* 0x000fc40000000000 */
[----:B------:R-:W-:Y:S01]  /*06b0*/  FSETP.GEU.AND P2, PT, R13, -126, PT ;  /* 0xc2fc00000d00780b */ /* 0x000fe20003f4e000 */
[----:B------:R-:W-:Y:S01]  /*06c0*/  @!P0 FMUL R14, R14, 0.5 ;  /* 0x3f0000000e0e8820 */ /* 0x000fe20000400000 */
[----:B------:R-:W-:Y:S01]  /*06d0*/  FMUL R15, R4, 1.4426950216293334961 ;  /* 0x3fb8aa3b040f7820 */ /* 0x000fe20000400000 */
[----:B------:R-:W-:Y:S02]  /*06e0*/  FSETP.GEU.AND P6, PT, R16, -126, PT ;  /* 0xc2fc00001000780b */ /* 0x000fe40003fce000 */
[----:B------:R-:W-:Y:S01]  /*06f0*/  FSETP.GEU.AND P5, PT, R17, -126, PT ;  /* 0xc2fc00001100780b */ /* 0x000fe20003fae000 */
[----:B-1----:R-:W-:Y:S01]  /*0700*/  @!P4 FMUL R12, R12, R12 ;  /* 0x0000000c0c0cc220 */ /* 0x002fe20000400000 */
[----:B------:R-:W-:Y:S02]  /*0710*/  FSETP.GEU.AND P3, PT, R8, -126, PT ;  /* 0xc2fc00000800780b */ /* 0x000fe40003f6e000 */
[----:B------:R-:W-:Y:S01]  /*0720*/  FSETP.GEU.AND P4, PT, R15, -126, PT ;  /* 0xc2fc00000f00780b */ /* 0x000fe20003f8e000 */
[----:B------:R-:W0:Y:S03]  /*0730*/  MUFU.EX2 R14, R14 ;  /* 0x0000000e000e7308 */ /* 0x000e260000000800 */
[----:B------:R-:W-:-:S03]  /*0740*/  @!P2 FMUL R13, R13, 0.5 ;  /* 0x3f0000000d0da820 */ /* 0x000fc60000400000 */
[----:B------:R-:W-:Y:S02]  /*0750*/  @!P6 FMUL R16, R16, 0.5 ;  /* 0x3f0000001010e820 */ /* 0x000fe40000400000 */
[----:B------:R-:W-:Y:S01]  /*0760*/  @!P5 FMUL R17, R17, 0.5 ;  /* 0x3f0000001111d820 */ /* 0x000fe20000400000 */
[----:B------:R-:W1:Y:S01]  /*0770*/  MUFU.EX2 R13, R13 ;  /* 0x0000000d000d7308 */ /* 0x000e620000000800 */
[----:B------:R-:W-:Y:S01]  /*0780*/  @!P3 FMUL R8, R8, 0.5 ;  /* 0x3f0000000808b820 */ /* 0x000fe20000400000 */
[----:B------:R-:W-:Y:S01]  /*0790*/  FADD R19, R11, 1 ;  /* 0x3f8000000b137421 */ /* 0x000fe20000000000 */
[----:B------:R-:W-:Y:S01]  /*07a0*/  @!P4 FMUL R15, R15, 0.5 ;  /* 0x3f0000000f0fc820 */ /* 0x000fe20000400000 */
[----:B------:R-:W-:Y:S01]  /*07b0*/  FADD R4, R12, 1 ;  /* 0x3f8000000c047421 */ /* 0x000fe20000000000 */
[----:B0-----:R-:W-:-:S03]  /*07c0*/  @!P0 FMUL R14, R14, R14 ;  /* 0x0000000e0e0e8220 */ /* 0x001fc60000400000 */
[----:B------:R-:W0:Y:S01]  /*07d0*/  MUFU.EX2 R16, R16 ;  /* 0x0000001000107308 */ /* 0x000e220000000800 */
[----:B------:R-:W-:-:S07]  /*07e0*/  FSETP.GT.AND P0, PT, R19, 8.50705917302346158658e+37, PT ;  /* 0x7e8000001300780b */ /* 0x000fce0003f04000 */
[----:B------:R-:W2:Y:S08]  /*07f0*/  MUFU.EX2 R17, R17 ;  /* 0x0000001100117308 */ /* 0x000eb00000000800 */
[----:B------:R-:W3:Y:S08]  /*0800*/  MUFU.EX2 R12, R8 ;  /* 0x00000008000c7308 */ /* 0x000ef00000000800 */
[----:B------:R-:W4:Y:S01]  /*0810*/  MUFU.EX2 R18, R15 ;  /* 0x0000000f00127308 */ /* 0x000f220000000800 */
[----:B------:R-:W-:Y:S01]  /*0820*/  FSETP.GT.AND P1, PT, R4, 8.50705917302346158658e+37, PT ;  /* 0x7e8000000400780b */ /* 0x000fe20003f24000 */
[----:B-1----:R-:W-:Y:S01]  /*0830*/  @!P2 FMUL R13, R13, R13 ;  /* 0x0000000d0d0da220 */ /* 0x002fe20000400000 */
[----:B------:R-:W-:Y:S01]  /*0840*/  FADD R11, R14, 1 ;  /* 0x3f8000000e0b7421 */ /* 0x000fe20000000000 */
[----:B0-----:R-:W-:Y:S01]  /*0850*/  @!P6 FMUL R16, R16, R16 ;  /* 0x000000101010e220 */ /* 0x001fe20000400000 */
[----:B------:R-:W-:Y:S01]  /*0860*/  HFMA2.MMA R14, -RZ, RZ, 1.625, 0 ;  /* 0x3e800000ff0e7435 */ /* 0x000fe200000001ff */
[----:B------:R-:W-:Y:S01]  /*0870*/  FADD R13, R13, 1 ;  /* 0x3f8000000d0d7421 */ /* 0x000fe20000000000 */
[----:B------:R-:W-:Y:S01]  /*0880*/  @P0 FMUL R19, R19, 0.25 ;  /* 0x3e80000013130820 */ /* 0x000fe20000400000 */
[----:B--2---:R-:W-:Y:S01]  /*0890*/  @!P5 FMUL R17, R17, R17 ;  /* 0x000000111111d220 */ /* 0x004fe20000400000 */
[----:B---3--:R-:W-:Y:S01]  /*08a0*/  @!P3 FMUL R12, R12, R12 ;  /* 0x0000000c0c0cb220 */ /* 0x008fe20000400000 */
[----:B------:R-:W-:Y:S01]  /*08b0*/  FADD R20, R16, 1 ;  /* 0x3f80000010147421 */ /* 0x000fe20000000000 */
[----:B------:R-:W-:Y:S01]  /*08c0*/  FSETP.GT.AND P2, PT, R11, 8.50705917302346158658e+37, PT ;  /* 0x7e8000000b00780b */ /* 0x000fe20003f44000 */
[----:B------:R0:W-:Y:S01]  /*08d0*/  MUFU.RCP R8, R19 ;  /* 0x0000001300087308 */ /* 0x0001e20000001000 */
[----:B----4-:R-:W-:Y:S01]  /*08e0*/  @!P4 FMUL R18, R18, R18 ;  /* 0x000000121212c220 */ /* 0x010fe20000400000 */
[----:B------:R-:W-:Y:S01]  /*08f0*/  FADD R16, R17, 1 ;  /* 0x3f80000011107421 */ /* 0x000fe20000000000 */
[----:B------:R-:W-:Y:S01]  /*0900*/  FSETP.GT.AND P6, PT, R13, 8.50705917302346158658e+37, PT ;  /* 0x7e8000000d00780b */ /* 0x000fe20003fc4000 */
[----:B------:R-:W-:Y:S01]  /*0910*/  FADD R17, R12, 1 ;  /* 0x3f8000000c117421 */ /* 0x000fe20000000000 */
[----:B0-----:R-:W-:Y:S01]  /*0920*/  FADD R19, R18, 1 ;  /* 0x3f80000012137421 */ /* 0x001fe20000000000 */
[----:B------:R-:W-:Y:S01]  /*0930*/  @P1 FMUL R4, R4, 0.25 ;  /* 0x3e80000004041820 */ /* 0x000fe20000400000 */
[----:B------:R-:W-:-:S02]  /*0940*/  FSEL R21, R14, 1, P1 ;  /* 0x3f8000000e157808 */ /* 0x000fc40000800000 */
[----:B------:R-:W-:Y:S02]  /*0950*/  FSETP.GT.AND P4, PT, R16, 8.50705917302346158658e+37, PT ;  /* 0x7e8000001000780b */ /* 0x000fe40003f84000 */
[----:B------:R-:W-:Y:S02]  /*0960*/  FSETP.GT.AND P3, PT, R17, 8.50705917302346158658e+37, PT ;  /* 0x7e8000001100780b */ /* 0x000fe40003f64000 */
[----:B------:R-:W-:Y:S02]  /*0970*/  FSETP.GT.AND P1, PT, R19, 8.50705917302346158658e+37, PT ;  /* 0x7e8000001300780b */ /* 0x000fe40003f24000 */
[----:B------:R-:W-:Y:S01]  /*0980*/  FSETP.GT.AND P5, PT, R20, 8.50705917302346158658e+37, PT ;  /* 0x7e8000001400780b */ /* 0x000fe20003fa4000 */
[----:B------:R-:W-:Y:S01]  /*0990*/  @P2 FMUL R11, R11, 0.25 ;  /* 0x3e8000000b0b2820 */ /* 0x000fe20000400000 */
[----:B------:R-:W-:Y:S01]  /*09a0*/  @P6 FMUL R13, R13, 0.25 ;  /* 0x3e8000000d0d6820 */ /* 0x000fe20000400000 */
[----:B------:R-:W0:Y:S04]  /*09b0*/  MUFU.RCP R4, R4 ;  /* 0x0000000400047308 */ /* 0x000e280000001000 */
[----:B------:R-:W-:-:S02]  /*09c0*/  @P4 FMUL R16, R16, 0.25 ;  /* 0x3e80000010104820 */ /* 0x000fc40000400000 */
[----:B------:R-:W-:Y:S02]  /*09d0*/  @P3 FMUL R17, R17, 0.25 ;  /* 0x3e80000011113820 */ /* 0x000fe40000400000 */
[----:B------:R-:W1:Y:S01]  /*09e0*/  MUFU.RCP R11, R11 ;  /* 0x0000000b000b7308 */ /* 0x000e620000001000 */
[----:B------:R-:W-:Y:S01]  /*09f0*/  @P1 FMUL R19, R19, 0.25 ;  /* 0x3e80000013131820 */ /* 0x000fe20000400000 */
[----:B------:R-:W-:-:S06]  /*0a00*/  @P5 FMUL R20, R20, 0.25 ;  /* 0x3e80000014145820 */ /* 0x000fcc0000400000 */
[----:B------:R2:W3:Y:S02]  /*0a10*/  MUFU.RCP R15, R13 ;  /* 0x0000000d000f7308 */ /* 0x0004e40000001000 */
[----:B--2---:R-:W2:Y:S06]  /*0a20*/  LDC.64 R12, c[0x0][0x210] ;  /* 0x00008400ff0c7b82 */ /* 0x004eac0000000a00 */
[----:B------:R4:W5:Y:S01]  /*0a30*/  MUFU.RCP R18, R20 ;  /* 0x0000001400127308 */ /* 0x0009620000001000 */
[C---:B------:R-:W-:Y:S02]  /*0a40*/  FSEL R25, R14.reuse, 1, P0 ;  /* 0x3f8000000e197808 */ /* 0x040fe40000000000 */
[----:B------:R-:W-:-:S05]  /*0a50*/  FSEL R22, R14, 1, P2 ;  /* 0x3f8000000e167808 */ /* 0x000fca0001000000 */
[----:B------:R-:W0:Y:S08]  /*0a60*/  MUFU.RCP R16, R16 ;  /* 0x0000001000107308 */ /* 0x000e300000001000 */
[----:B------:R-:W3:Y:S08]  /*0a70*/  MUFU.RCP R17, R17 ;  /* 0x0000001100117308 */ /* 0x000ef00000001000 */
[----:B------:R-:W2:Y:S01]  /*0a80*/  MUFU.RCP R19, R19 ;  /* 0x0000001300137308 */ /* 0x000ea20000001000 */
[----:B0-----:R-:W-:Y:S01]  /*0a90*/  FMUL R4, R4, R21 ;  /* 0x0000001504047220 */ /* 0x001fe20000400000 */
[----:B------:R-:W-:Y:S01]  /*0aa0*/  FMUL R8, R8, R25 ;  /* 0x0000001908087220 */ /* 0x000fe20000400000 */
[----:B-1----:R-:W-:Y:S01]  /*0ab0*/  FMUL R11, R11, R22 ;  /* 0x000000160b0b7220 */ /* 0x002fe20000400000 */
[----:B----4-:R-:W-:-:S02]  /*0ac0*/  FSEL R20, R14, 1, P6 ;  /* 0x3f8000000e147808 */ /* 0x010fc40003000000 */
[C---:B------:R-:W-:Y:S02]  /*0ad0*/  FSEL R21, R14.reuse, 1, P5 ;  /* 0x3f8000000e157808 */ /* 0x040fe40002800000 */
[C---:B------:R-:W-:Y:S02]  /*0ae0*/  FSEL R25, R14.reuse, 1, P4 ;  /* 0x3f8000000e197808 */ /* 0x040fe40002000000 */
[C---:B------:R-:W-:Y:S02]  /*0af0*/  FSEL R22, R14.reuse, 1, P3 ;  /* 0x3f8000000e167808 */ /* 0x040fe40001800000 */
[----:B------:R-:W-:Y:S01]  /*0b00*/  FSEL R24, R14, 1, P1 ;  /* 0x3f8000000e187808 */ /* 0x000fe20000800000 */
[----:B---3--:R-:W-:Y:S01]  /*0b10*/  FMUL R14, R15, R20 ;  /* 0x000000140f0e7220 */ /* 0x008fe20000400000 */
[----:B-----5:R-:W-:Y:S01]  /*0b20*/  FMUL R15, R18, R21 ;  /* 0x00000015120f7220 */ /* 0x020fe20000400000 */
[----:B------:R-:W-:Y:S01]  /*0b30*/  FMUL R16, R16, R25 ;  /* 0x0000001910107220 */ /* 0x000fe20000400000 */
[----:B------:R-:W-:Y:S01]  /*0b40*/  FMUL R17, R17, R22 ;  /* 0x0000001611117220 */ /* 0x000fe20000400000 */
[----:B--2---:R-:W-:Y:S01]  /*0b50*/  FMUL R24, R19, R24 ;  /* 0x0000001813187220 */ /* 0x004fe20000400000 */
[----:B------:R-:W-:Y:S01]  /*0b60*/  FMUL R5, R5, R8 ;  /* 0x0000000805057220 */ /* 0x000fe20000400000 */
[----:B------:R-:W-:Y:S01]  /*0b70*/  FMUL R6, R6, R11 ;  /* 0x0000000b06067220 */ /* 0x000fe20000400000 */
[----:B------:R-:W-:-:S04]  /*0b80*/  IMAD.WIDE R12, R0, 0x4, R12 ;  /* 0x00000004000c7825 */ /* 0x000fc800078e020c */
[----:B------:R-:W-:Y:S01]  /*0b90*/  FMUL R4, R3, R4 ;  /* 0x0000000403047220 */ /* 0x000fe20000400000 */
[----:B------:R-:W-:Y:S01]  /*0ba0*/  FMUL R7, R7, R14 ;  /* 0x0000000e07077220 */ /* 0x000fe20000400000 */
[----:B------:R-:W-:Y:S01]  /*0bb0*/  FMUL R8, R2, R15 ;  /* 0x0000000f02087220 */ /* 0x000fe20000400000 */
[----:B------:R-:W-:Y:S01]  /*0bc0*/  FMUL R9, R9, R16 ;  /* 0x0000001009097220 */ /* 0x000fe20000400000 */
[----:B------:R-:W-:Y:S01]  /*0bd0*/  FMUL R10, R10, R17 ;  /* 0x000000110a0a7220 */ /* 0x000fe20000400000 */
[----:B------:R-:W-:Y:S01]  /*0be0*/  FMUL R11, R23, R24 ;  /* 0x00000018170b7220 */ /* 0x000fe20000400000 */
[----:B------:R-:W-:Y:S04]  /*0bf0*/  STG.E.128 desc[UR4][R12.64], R4 ;  /* 0x000000040c007986 */ /* 0x000fe8000c101d04 */
[----:B------:R-:W-:Y:S01]  /*0c00*/  STG.E.128 desc[UR4][R12.64+0x800], R8 ;  /* 0x000800080c007986 */ /* 0x000fe2000c101d04 */
[----:B------:R-:W-:Y:S05]  /*0c10*/  EXIT ;  /* 0x000000000000794d */ /* 0x000fea0003800000 */
.L_x_0:
[----:B------:R-:W-:-:S00]  /*0c20*/  BRA `(.L_x_0) ;  /* 0xfffffffc00fc7947 */ /* 0x000fc0000383ffff */
[----:B------:R-:W-:-:S00]  /*0c30*/  NOP ;  /* 0x0000000000007918 */ /* 0x000fc00000000000 */
        /* <DEDUP_REMOVED lines=12> */
.L_x_1:


//--------------------- .nv.constant0.triton_poi_fused_native_group_norm_silu_54 --------------------------
	.section	.nv.constant0.triton_poi_fused_native_group_norm_silu_54,"a",@progbits
	.sectionflags	@""
	.align	4
.nv.constant0.triton_poi_fused_native_group_norm_silu_54:
	.zero		588
